//
// Generated by NVIDIA NVVM Compiler
//
// Compiler Build ID: CL-36424714
// Cuda compilation tools, release 13.0, V13.0.88
// Based on NVVM 20.0.0
//

.version 9.0
.target sm_100
.address_size 64

	// .globl	_Z3addPiS_S_

.visible .entry _Z3addPiS_S_(
	.param .u64 .ptr .align 1 _Z3addPiS_S__param_0,
	.param .u64 .ptr .align 1 _Z3addPiS_S__param_1,
	.param .u64 .ptr .align 1 _Z3addPiS_S__param_2
)
{
	.reg .pred 	%p<2>;
	.reg .b32 	%r<8>;
	.reg .b64 	%rd<11>;

	ld.param.u64 	%rd1, [_Z3addPiS_S__param_0];
	ld.param.u64 	%rd2, [_Z3addPiS_S__param_1];
	ld.param.u64 	%rd3, [_Z3addPiS_S__param_2];
	mov.u32 	%r2, %ctaid.x;
	mov.u32 	%r3, %ntid.x;
	mov.u32 	%r4, %tid.x;
	mad.lo.s32 	%r1, %r2, %r3, %r4;
	setp.gt.s32 	%p1, %r1, 655359;
	@%p1 bra 	$L__BB0_2;
	cvta.to.global.u64 	%rd4, %rd1;
	cvta.to.global.u64 	%rd5, %rd2;
	cvta.to.global.u64 	%rd6, %rd3;
	mul.wide.s32 	%rd7, %r1, 4;
	add.s64 	%rd8, %rd4, %rd7;
	ld.global.u32 	%r5, [%rd8];
	add.s64 	%rd9, %rd5, %rd7;
	ld.global.u32 	%r6, [%rd9];
	add.s32 	%r7, %r6, %r5;
	add.s64 	%rd10, %rd6, %rd7;
	st.global.u32 	[%rd10], %r7;
$L__BB0_2:
	ret;

}


// ===== COMPILED SASS (sm_100) =====

	.target	sm_100

	.elftype	@"ET_EXEC"


//--------------------- .note.nv.tkinfo           --------------------------
	.section	.note.nv.tkinfo,"",@"SHT_NOTE"
	.sectionflags	@"SHF_NOTE_NV_TKINFO"
	.tkinfo
        /*0018*/ 	.word	0x00000002
        /*0030*/ 	.string	""
        /*0030*/ 	.string	"ptxas"
        /*0030*/ 	.string	"Cuda compilation tools, release 13.0, V13.0.88"
        /*0030*/ 	.string	"Build cuda_13.0.r13.0/compiler.36424714_0"
        /*0030*/ 	.string	"-arch sm_100 -m 64 "



//--------------------- .note.nv.cuinfo           --------------------------
	.section	.note.nv.cuinfo,"",@"SHT_NOTE"
	.sectionflags	@"SHF_NOTE_NV_CUINFO"
        /*0018*/ 	.short	0x0002
        /*001a*/ 	.short	0x0064
        /*001c*/ 	.short	0x0082
	.zero		2


//--------------------- .nv.info                  --------------------------
	.section	.nv.info,"",@"SHT_CUDA_INFO"
	.align	4


	//----- nvinfo : EIATTR_REGCOUNT
	.align		4
        /*0000*/ 	.byte	0x04, 0x2f
        /*0002*/ 	.short	(.L_1 - .L_0)
	.align		4
.L_0:
        /*0004*/ 	.word	index@(_Z3addPiS_S_)
        /*0008*/ 	.word	0x0000000c


	//----- nvinfo : EIATTR_FRAME_SIZE
	.align		4
.L_1:
        /*000c*/ 	.byte	0x04, 0x11
        /*000e*/ 	.short	(.L_3 - .L_2)
	.align		4
.L_2:
        /*0010*/ 	.word	index@(_Z3addPiS_S_)
        /*0014*/ 	.word	0x00000000


	//----- nvinfo : EIATTR_MIN_STACK_SIZE
	.align		4
.L_3:
        /*0018*/ 	.byte	0x04, 0x12
        /*001a*/ 	.short	(.L_5 - .L_4)
	.align		4
.L_4:
        /*001c*/ 	.word	index@(_Z3addPiS_S_)
        /*0020*/ 	.word	0x00000000
.L_5:


//--------------------- .nv.compat                --------------------------
	.section	.nv.compat,"",@"SHT_CUDA_COMPAT_INFO"
	.align	4
        /*0000*/ 	.byte	0x02, 0x09, 0x00, 0x00, 0x02, 0x02, 0x01, 0x00, 0x02, 0x05, 0x05, 0x00, 0x03, 0x07, 0x01, 0x01
        /*0010*/ 	.byte	0x02, 0x03, 0x00, 0x00, 0x02, 0x06, 0x01, 0x00, 0x04, 0x0b, 0x08, 0x00, 0x09, 0x00, 0x00, 0x00
        /*0020*/ 	.byte	0x00, 0x00, 0x00, 0x00


//--------------------- .nv.info._Z3addPiS_S_     --------------------------
	.section	.nv.info._Z3addPiS_S_,"",@"SHT_CUDA_INFO"
	.sectionflags	@""
	.align	4


	//----- nvinfo : EIATTR_CUDA_API_VERSION
	.align		4
        /*0000*/ 	.byte	0x04, 0x37
        /*0002*/ 	.short	(.L_7 - .L_6)
.L_6:
        /*0004*/ 	.word	0x00000082


	//----- nvinfo : EIATTR_KPARAM_INFO
	.align		4
.L_7:
        /*0008*/ 	.byte	0x04, 0x17
        /*000a*/ 	.short	(.L_9 - .L_8)
.L_8:
        /*000c*/ 	.word	0x00000000
        /*0010*/ 	.short	0x0002
        /*0012*/ 	.short	0x0010
        /*0014*/ 	.byte	0x00, 0xf5, 0x21, 0x00


	//----- nvinfo : EIATTR_KPARAM_INFO
	.align		4
.L_9:
        /*0018*/ 	.byte	0x04, 0x17
        /*001a*/ 	.short	(.L_11 - .L_10)
.L_10:
        /*001c*/ 	.word	0x00000000
        /*0020*/ 	.short	0x0001
        /*0022*/ 	.short	0x0008
        /*0024*/ 	.byte	0x00, 0xf5, 0x21, 0x00


	//----- nvinfo : EIATTR_KPARAM_INFO
	.align		4
.L_11:
        /*0028*/ 	.byte	0x04, 0x17
        /*002a*/ 	.short	(.L_13 - .L_12)
.L_12:
        /*002c*/ 	.word	0x00000000
        /*0030*/ 	.short	0x0000
        /*0032*/ 	.short	0x0000
        /*0034*/ 	.byte	0x00, 0xf5, 0x21, 0x00


	//----- nvinfo : EIATTR_SPARSE_MMA_MASK
	.align		4
.L_13:
        /*0038*/ 	.byte	0x03, 0x50
        /*003a*/ 	.short	0x0000


	//----- nvinfo : EIATTR_MAXREG_COUNT
	.align		4
        /*003c*/ 	.byte	0x03, 0x1b
        /*003e*/ 	.short	0x00ff


	//----- nvinfo : EIATTR_MERCURY_ISA_VERSION
	.align		4
        /*0040*/ 	.byte	0x03, 0x5f
        /*0042*/ 	.short	0x0101


	//----- nvinfo : EIATTR_VRC_CTA_INIT_COUNT
	.align		4
        /*0044*/ 	.byte	0x02, 0x4a
	.zero		1
	.zero		1


	//----- nvinfo : EIATTR_EXIT_INSTR_OFFSETS
	.align		4
        /*0048*/ 	.byte	0x04, 0x1c
        /*004a*/ 	.short	(.L_15 - .L_14)


	//   ....[0]....
.L_14:
        /*004c*/ 	.word	0x00000060


	//   ....[1]....
        /*0050*/ 	.word	0x00000120


	//----- nvinfo : EIATTR_CBANK_PARAM_SIZE
	.align		4
.L_15:
        /*0054*/ 	.byte	0x03, 0x19
        /*0056*/ 	.short	0x0018


	//----- nvinfo : EIATTR_PARAM_CBANK
	.align		4
        /*0058*/ 	.byte	0x04, 0x0a
        /*005a*/ 	.short	(.L_17 - .L_16)
	.align		4
.L_16:
        /*005c*/ 	.word	index@(.nv.constant0._Z3addPiS_S_)
        /*0060*/ 	.short	0x0380
        /*0062*/ 	.short	0x0018


	//----- nvinfo : EIATTR_SW_WAR
	.align		4
.L_17:
        /*0064*/ 	.byte	0x04, 0x36
        /*0066*/ 	.short	(.L_19 - .L_18)
.L_18:
        /*0068*/ 	.word	0x00000008
.L_19:


//--------------------- .nv.callgraph             --------------------------
	.section	.nv.callgraph,"",@"SHT_CUDA_CALLGRAPH"
	.align	4
	.sectionentsize	8
	.align		4
        /*0000*/ 	.word	0x00000000
	.align		4
        /*0004*/ 	.word	0xffffffff
	.align		4
        /*0008*/ 	.word	0x00000000
	.align		4
        /*000c*/ 	.word	0xfffffffe
	.align		4
        /*0010*/ 	.word	0x00000000
	.align		4
        /*0014*/ 	.word	0xfffffffd
	.align		4
        /*0018*/ 	.word	0x00000000
	.align		4
        /*001c*/ 	.word	0xfffffffc


//--------------------- .text._Z3addPiS_S_        --------------------------
	.section	.text._Z3addPiS_S_,"ax",@progbits
	.align	128
        .global         _Z3addPiS_S_
        .type           _Z3addPiS_S_,@function
        .size           _Z3addPiS_S_,(.L_x_1 - _Z3addPiS_S_)
        .other          _Z3addPiS_S_,@"STO_CUDA_ENTRY STV_DEFAULT"
_Z3addPiS_S_:
.text._Z3addPiS_S_:
[----:B------:R-:W-:Y:S01]  /*0000*/  LDC R1, c[0x0][0x37c] ;  /* 0x0000df00ff017b82 */ /* 0x000fe20000000800 */
[----:B------:R-:W0:Y:S07]  /*0010*/  S2R R0, SR_TID.X ;  /* 0x0000000000007919 */ /* 0x000e2e0000002100 */
[----:B------:R-:W0:Y:S08]  /*0020*/  S2UR UR4, SR_CTAID.X ;  /* 0x00000000000479c3 */ /* 0x000e300000002500 */
[----:B------:R-:W0:Y:S02]  /*0030*/  LDC R9, c[0x0][0x360] ;  /* 0x0000d800ff097b82 */ /* 0x000e240000000800 */
[----:B0-----:R-:W-:-:S05]  /*0040*/  IMAD R9, R9, UR4, R0 ;  /* 0x0000000409097c24 */ /* 0x001fca000f8e0200 */
[----:B------:R-:W-:-:S13]  /*0050*/  ISETP.GT.AND P0, PT, R9, 0x9ffff, PT ;  /* 0x0009ffff0900780c */ /* 0x000fda0003f04270 */
[----:B------:R-:W-:Y:S05]  /*0060*/  @P0 EXIT ;  /* 0x000000000000094d */ /* 0x000fea0003800000 */
[----:B------:R-:W0:Y:S01]  /*0070*/  LDC.64 R2, c[0x0][0x380] ;  /* 0x0000e000ff027b82 */ /* 0x000e220000000a00 */
[----:B------:R-:W1:Y:S07]  /*0080*/  LDCU.64 UR4, c[0x0][0x358] ;  /* 0x00006b00ff0477ac */ /* 0x000e6e0008000a00 */
[----:B------:R-:W2:Y:S08]  /*0090*/  LDC.64 R4, c[0x0][0x388] ;  /* 0x0000e200ff047b82 */ /* 0x000eb00000000a00 */
[----:B------:R-:W3:Y:S01]  /*00a0*/  LDC.64 R6, c[0x0][0x390] ;  /* 0x0000e400ff067b82 */ /* 0x000ee20000000a00 */
[----:B0-----:R-:W-:-:S06]  /*00b0*/  IMAD.WIDE R2, R9, 0x4, R2 ;  /* 0x0000000409027825 */ /* 0x001fcc00078e0202 */
[----:B-1----:R-:W4:Y:S01]  /*00c0*/  LDG.E R2, desc[UR4][R2.64] ;  /* 0x0000000402027981 */ /* 0x002f22000c1e1900 */
[----:B--2---:R-:W-:-:S06]  /*00d0*/  IMAD.WIDE R4, R9, 0x4, R4 ;  /* 0x0000000409047825 */ /* 0x004fcc00078e0204 */
[----:B------:R-:W4:Y:S01]  /*00e0*/  LDG.E R5, desc[UR4][R4.64] ;  /* 0x0000000404057981 */ /* 0x000f22000c1e1900 */
[----:B---3--:R-:W-:Y:S01]  /*00f0*/  IMAD.WIDE R6, R9, 0x4, R6 ;  /* 0x0000000409067825 */ /* 0x008fe200078e0206 */
[----:B----4-:R-:W-:-:S05]  /*0100*/  IADD3 R9, PT, PT, R2, R5, RZ ;  /* 0x0000000502097210 */ /* 0x010fca0007ffe0ff */
[----:B------:R-:W-:Y:S01]  /*0110*/  STG.E desc[UR4][R6.64], R9 ;  /* 0x0000000906007986 */ /* 0x000fe2000c101904 */
[----:B------:R-:W-:Y:S05]  /*0120*/  EXIT ;  /* 0x000000000000794d */ /* 0x000fea0003800000 */
.L_x_0:
[----:B------:R-:W-:-:S00]  /*0130*/  BRA `(.L_x_0) ;  /* 0xfffffffc00fc7947 */ /* 0x000fc0000383ffff */
[----:B------:R-:W-:-:S00]  /*0140*/  NOP ;  /* 0x0000000000007918 */ /* 0x000fc00000000000 */
        /* <DEDUP_REMOVED lines=11> */
.L_x_1:


//--------------------- .nv.shared.reserved.0     --------------------------
	.section	.nv.shared.reserved.0,"aw",@nobits
	.weak		__nv_reservedSMEM_offset_0_alias
	.size		__nv_reservedSMEM_offset_0_alias, 0, 64
	.other		__nv_reservedSMEM_offset_0_alias,@"STO_CUDA_RESERVED_SHARED STV_DEFAULT"
__nv_reservedSMEM_offset_0_alias:
	.zero		0
	.zero		64


//--------------------- .nv.constant0._Z3addPiS_S_ --------------------------
	.section	.nv.constant0._Z3addPiS_S_,"a",@progbits
	.sectionflags	@""
	.align	4
.nv.constant0._Z3addPiS_S_:
	.zero		920


//--------------------- SYMBOLS --------------------------

	.type		.nv.reservedSmem.offset0,@object
	.size		.nv.reservedSmem.offset0,0x4
